//
// Generated by NVIDIA NVVM Compiler
//
// Compiler Build ID: CL-36424714
// Cuda compilation tools, release 13.0, V13.0.88
// Based on NVVM 20.0.0
//

.version 9.0
.target sm_100
.address_size 64

	// .globl	_Z14gpu_os_runtime9TaskQueuePiPVi
.extern .func  (.param .b32 func_retval0) vprintf
(
	.param .b64 vprintf_param_0,
	.param .b64 vprintf_param_1
)
;
.global .align 1 .b8 $str[33] = {91, 71, 80, 85, 93, 32, 79, 83, 32, 82, 117, 110, 116, 105, 109, 101, 32, 115, 116, 97, 114, 116, 101, 100, 32, 111, 110, 32, 83, 77, 46, 10};
.global .align 1 .b8 $str$1[53] = {91, 71, 80, 85, 93, 32, 83, 116, 111, 112, 32, 102, 108, 97, 103, 32, 114, 101, 99, 101, 105, 118, 101, 100, 46, 32, 79, 83, 32, 82, 117, 110, 116, 105, 109, 101, 32, 115, 104, 117, 116, 116, 105, 110, 103, 32, 100, 111, 119, 110, 46, 10};

.visible .entry _Z14gpu_os_runtime9TaskQueuePiPVi(
	.param .align 8 .b8 _Z14gpu_os_runtime9TaskQueuePiPVi_param_0[32],
	.param .u64 .ptr .align 1 _Z14gpu_os_runtime9TaskQueuePiPVi_param_1,
	.param .u64 .ptr .align 1 _Z14gpu_os_runtime9TaskQueuePiPVi_param_2
)
{
	.reg .pred 	%p<7>;
	.reg .b32 	%r<26>;
	.reg .b64 	%rd<19>;

	ld.param.u64 	%rd2, [_Z14gpu_os_runtime9TaskQueuePiPVi_param_0];
	ld.param.u32 	%r1, [_Z14gpu_os_runtime9TaskQueuePiPVi_param_0+8];
	ld.param.u64 	%rd3, [_Z14gpu_os_runtime9TaskQueuePiPVi_param_0+16];
	ld.param.u64 	%rd9, [_Z14gpu_os_runtime9TaskQueuePiPVi_param_0+24];
	ld.param.u64 	%rd8, [_Z14gpu_os_runtime9TaskQueuePiPVi_param_1];
	ld.param.u64 	%rd10, [_Z14gpu_os_runtime9TaskQueuePiPVi_param_2];
	cvta.to.global.u64 	%rd1, %rd10;
	cvta.to.global.u64 	%rd4, %rd9;
	mov.u32 	%r3, %tid.x;
	mov.u32 	%r4, %ctaid.x;
	mov.u32 	%r5, %ntid.x;
	mul.lo.s32 	%r6, %r5, %r4;
	neg.s32 	%r7, %r6;
	setp.ne.s32 	%p1, %r3, %r7;
	@%p1 bra 	$L__BB0_8;
	mov.u64 	%rd11, $str;
	cvta.global.u64 	%rd12, %rd11;
	{ // callseq 0, 0
	.param .b64 param0;
	st.param.b64 	[param0], %rd12;
	.param .b64 param1;
	st.param.b64 	[param1], 0;
	.param .b32 retval0;
	call.uni (retval0), 
	vprintf, 
	(
	param0, 
	param1
	);
	ld.param.b32 	%r8, [retval0];
	} // callseq 0
	ld.volatile.global.u32 	%r10, [%rd1];
	setp.ne.s32 	%p2, %r10, 0;
	@%p2 bra 	$L__BB0_7;
	cvta.to.global.u64 	%rd5, %rd3;
	cvta.to.global.u64 	%rd6, %rd2;
	cvta.to.global.u64 	%rd7, %rd8;
$L__BB0_3:
	ld.global.u32 	%r11, [%rd5];
	ld.global.u32 	%r2, [%rd4];
	setp.ne.s32 	%p3, %r2, %r11;
	@%p3 bra 	$L__BB0_5;
	mov.b32 	%r22, 1000;
	// begin inline asm
	nanosleep.u32 %r22;
	// end inline asm
	bra.uni 	$L__BB0_6;
$L__BB0_5:
	rem.s32 	%r12, %r2, %r1;
	mul.wide.s32 	%rd13, %r12, 16;
	add.s64 	%rd14, %rd6, %rd13;
	ld.global.u32 	%r13, [%rd14];
	ld.global.u32 	%r14, [%rd14+4];
	ld.global.u32 	%r15, [%rd14+8];
	ld.global.u32 	%r16, [%rd14+12];
	setp.eq.s32 	%p4, %r13, 0;
	add.s32 	%r17, %r15, %r14;
	setp.eq.s32 	%p5, %r13, 1;
	mul.lo.s32 	%r18, %r15, %r14;
	selp.b32 	%r19, %r18, 0, %p5;
	selp.b32 	%r20, %r17, %r19, %p4;
	mul.wide.s32 	%rd15, %r16, 4;
	add.s64 	%rd16, %rd7, %rd15;
	st.global.u32 	[%rd16], %r20;
	membar.sys;
	add.s32 	%r21, %r2, 1;
	st.global.u32 	[%rd4], %r21;
$L__BB0_6:
	ld.volatile.global.u32 	%r23, [%rd1];
	setp.eq.s32 	%p6, %r23, 0;
	@%p6 bra 	$L__BB0_3;
$L__BB0_7:
	mov.u64 	%rd17, $str$1;
	cvta.global.u64 	%rd18, %rd17;
	{ // callseq 1, 0
	.param .b64 param0;
	st.param.b64 	[param0], %rd18;
	.param .b64 param1;
	st.param.b64 	[param1], 0;
	.param .b32 retval0;
	call.uni (retval0), 
	vprintf, 
	(
	param0, 
	param1
	);
	ld.param.b32 	%r24, [retval0];
	} // callseq 1
$L__BB0_8:
	ret;

}


// ===== COMPILED SASS (sm_100) =====

	.target	sm_100

	.elftype	@"ET_EXEC"


//--------------------- .note.nv.tkinfo           --------------------------
	.section	.note.nv.tkinfo,"",@"SHT_NOTE"
	.sectionflags	@"SHF_NOTE_NV_TKINFO"
	.tkinfo
        /*0018*/ 	.word	0x00000002
        /*0030*/ 	.string	""
        /*0030*/ 	.string	"ptxas"
        /*0030*/ 	.string	"Cuda compilation tools, release 13.0, V13.0.88"
        /*0030*/ 	.string	"Build cuda_13.0.r13.0/compiler.36424714_0"
        /*0030*/ 	.string	"-arch sm_100 -m 64 "



//--------------------- .note.nv.cuinfo           --------------------------
	.section	.note.nv.cuinfo,"",@"SHT_NOTE"
	.sectionflags	@"SHF_NOTE_NV_CUINFO"
        /*0018*/ 	.short	0x0002
        /*001a*/ 	.short	0x0064
        /*001c*/ 	.short	0x0082
	.zero		2


//--------------------- .nv.info                  --------------------------
	.section	.nv.info,"",@"SHT_CUDA_INFO"
	.align	4


	//----- nvinfo : EIATTR_REGCOUNT
	.align		4
        /*0000*/ 	.byte	0x04, 0x2f
        /*0002*/ 	.short	(.L_3 - .L_2)
	.align		4
.L_2:
        /*0004*/ 	.word	index@(_Z14gpu_os_runtime9TaskQueuePiPVi)
        /*0008*/ 	.word	0x00000018


	//----- nvinfo : EIATTR_FRAME_SIZE
	.align		4
.L_3:
        /*000c*/ 	.byte	0x04, 0x11
        /*000e*/ 	.short	(.L_5 - .L_4)
	.align		4
.L_4:
        /*0010*/ 	.word	index@(_Z14gpu_os_runtime9TaskQueuePiPVi)
        /*0014*/ 	.word	0x00000000


	//----- nvinfo : EIATTR_MIN_STACK_SIZE
	.align		4
.L_5:
        /*0018*/ 	.byte	0x04, 0x12
        /*001a*/ 	.short	(.L_7 - .L_6)
	.align		4
.L_6:
        /*001c*/ 	.word	index@(_Z14gpu_os_runtime9TaskQueuePiPVi)
        /*0020*/ 	.word	0x00000000
.L_7:


//--------------------- .nv.compat                --------------------------
	.section	.nv.compat,"",@"SHT_CUDA_COMPAT_INFO"
	.align	4
        /*0000*/ 	.byte	0x02, 0x09, 0x00, 0x00, 0x02, 0x02, 0x01, 0x00, 0x02, 0x05, 0x05, 0x00, 0x03, 0x07, 0x01, 0x01
        /*0010*/ 	.byte	0x02, 0x03, 0x00, 0x00, 0x02, 0x06, 0x01, 0x00, 0x04, 0x0b, 0x08, 0x00, 0x09, 0x00, 0x00, 0x00
        /*0020*/ 	.byte	0x00, 0x00, 0x00, 0x00


//--------------------- .nv.info._Z14gpu_os_runtime9TaskQueuePiPVi --------------------------
	.section	.nv.info._Z14gpu_os_runtime9TaskQueuePiPVi,"",@"SHT_CUDA_INFO"
	.sectionflags	@""
	.align	4


	//----- nvinfo : EIATTR_CUDA_API_VERSION
	.align		4
        /*0000*/ 	.byte	0x04, 0x37
        /*0002*/ 	.short	(.L_9 - .L_8)
.L_8:
        /*0004*/ 	.word	0x00000082


	//----- nvinfo : EIATTR_KPARAM_INFO
	.align		4
.L_9:
        /*0008*/ 	.byte	0x04, 0x17
        /*000a*/ 	.short	(.L_11 - .L_10)
.L_10:
        /*000c*/ 	.word	0x00000000
        /*0010*/ 	.short	0x0002
        /*0012*/ 	.short	0x0028
        /*0014*/ 	.byte	0x00, 0xf5, 0x21, 0x00


	//----- nvinfo : EIATTR_KPARAM_INFO
	.align		4
.L_11:
        /*0018*/ 	.byte	0x04, 0x17
        /*001a*/ 	.short	(.L_13 - .L_12)
.L_12:
        /*001c*/ 	.word	0x00000000
        /*0020*/ 	.short	0x0001
        /*0022*/ 	.short	0x0020
        /*0024*/ 	.byte	0x00, 0xf5, 0x21, 0x00


	//----- nvinfo : EIATTR_KPARAM_INFO
	.align		4
.L_13:
        /*0028*/ 	.byte	0x04, 0x17
        /*002a*/ 	.short	(.L_15 - .L_14)
.L_14:
        /*002c*/ 	.word	0x00000000
        /*0030*/ 	.short	0x0000
        /*0032*/ 	.short	0x0000
        /*0034*/ 	.byte	0x00, 0xf0, 0x81, 0x00


	//----- nvinfo : EIATTR_SPARSE_MMA_MASK
	.align		4
.L_15:
        /*0038*/ 	.byte	0x03, 0x50
        /*003a*/ 	.short	0x0000


	//----- nvinfo : EIATTR_MAXREG_COUNT
	.align		4
        /*003c*/ 	.byte	0x03, 0x1b
        /*003e*/ 	.short	0x00ff


	//----- nvinfo : EIATTR_EXTERNS
	.align		4
        /*0040*/ 	.byte	0x04, 0x0f
        /*0042*/ 	.short	(.L_17 - .L_16)


	//   ....[0]....
	.align		4
.L_16:
        /*0044*/ 	.word	index@(vprintf)


	//----- nvinfo : EIATTR_MERCURY_ISA_VERSION
	.align		4
.L_17:
        /*0048*/ 	.byte	0x03, 0x5f
        /*004a*/ 	.short	0x0101


	//----- nvinfo : EIATTR_VRC_CTA_INIT_COUNT
	.align		4
        /*004c*/ 	.byte	0x02, 0x4a
	.zero		1
	.zero		1


	//----- nvinfo : EIATTR_SYSCALL_OFFSETS
	.align		4
        /*0050*/ 	.byte	0x04, 0x46
        /*0052*/ 	.short	(.L_19 - .L_18)


	//   ....[0]....
.L_18:
        /*0054*/ 	.word	0x00000100


	//   ....[1]....
        /*0058*/ 	.word	0x00000580


	//----- nvinfo : EIATTR_EXIT_INSTR_OFFSETS
	.align		4
.L_19:
        /*005c*/ 	.byte	0x04, 0x1c
        /*005e*/ 	.short	(.L_21 - .L_20)


	//   ....[0]....
.L_20:
        /*0060*/ 	.word	0x00000070


	//   ....[1]....
        /*0064*/ 	.word	0x00000590


	//----- nvinfo : EIATTR_CRS_STACK_SIZE
	.align		4
.L_21:
        /*0068*/ 	.byte	0x04, 0x1e
        /*006a*/ 	.short	(.L_23 - .L_22)
.L_22:
        /*006c*/ 	.word	0x00000000


	//----- nvinfo : EIATTR_CBANK_PARAM_SIZE
	.align		4
.L_23:
        /*0070*/ 	.byte	0x03, 0x19
        /*0072*/ 	.short	0x0030


	//----- nvinfo : EIATTR_PARAM_CBANK
	.align		4
        /*0074*/ 	.byte	0x04, 0x0a
        /*0076*/ 	.short	(.L_25 - .L_24)
	.align		4
.L_24:
        /*0078*/ 	.word	index@(.nv.constant0._Z14gpu_os_runtime9TaskQueuePiPVi)
        /*007c*/ 	.short	0x0380
        /*007e*/ 	.short	0x0030


	//----- nvinfo : EIATTR_SW_WAR
	.align		4
.L_25:
        /*0080*/ 	.byte	0x04, 0x36
        /*0082*/ 	.short	(.L_27 - .L_26)
.L_26:
        /*0084*/ 	.word	0x00000008
.L_27:


//--------------------- .nv.callgraph             --------------------------
	.section	.nv.callgraph,"",@"SHT_CUDA_CALLGRAPH"
	.align	4
	.sectionentsize	8
	.align		4
        /*0000*/ 	.word	0x00000000
	.align		4
        /*0004*/ 	.word	0xffffffff
	.align		4
        /*0008*/ 	.word	index@(_Z14gpu_os_runtime9TaskQueuePiPVi)
	.align		4
        /*000c*/ 	.word	index@(vprintf)
	.align		4
        /*0010*/ 	.word	0x00000000
	.align		4
        /*0014*/ 	.word	0xfffffffe
	.align		4
        /*0018*/ 	.word	0x00000000
	.align		4
        /*001c*/ 	.word	0xfffffffd
	.align		4
        /*0020*/ 	.word	0x00000000
	.align		4
        /*0024*/ 	.word	0xfffffffc


//--------------------- .nv.constant4             --------------------------
	.section	.nv.constant4,"a",@progbits
	.align	8
	.align		8
.nv.constant4:
        /*0000*/ 	.dword	vprintf
	.align		8
        /*0008*/ 	.dword	$str
	.align		8
        /*0010*/ 	.dword	$str$1


//--------------------- .text._Z14gpu_os_runtime9TaskQueuePiPVi --------------------------
	.section	.text._Z14gpu_os_runtime9TaskQueuePiPVi,"ax",@progbits
	.align	128
        .global         _Z14gpu_os_runtime9TaskQueuePiPVi
        .type           _Z14gpu_os_runtime9TaskQueuePiPVi,@function
        .size           _Z14gpu_os_runtime9TaskQueuePiPVi,(.L_x_7 - _Z14gpu_os_runtime9TaskQueuePiPVi)
        .other          _Z14gpu_os_runtime9TaskQueuePiPVi,@"STO_CUDA_ENTRY STV_DEFAULT"
_Z14gpu_os_runtime9TaskQueuePiPVi:
.text._Z14gpu_os_runtime9TaskQueuePiPVi:
[----:B------:R-:W0:Y:S08]  /*0000*/  LDC R1, c[0x0][0x37c] ;  /* 0x0000df00ff017b82 */ /* 0x000e300000000800 */
[----:B------:R-:W1:Y:S01]  /*0010*/  S2UR UR4, SR_CTAID.X ;  /* 0x00000000000479c3 */ /* 0x000e620000002500 */
[----:B------:R-:W2:Y:S01]  /*0020*/  S2R R0, SR_TID.X ;  /* 0x0000000000007919 */ /* 0x000ea20000002100 */
[----:B------:R-:W3:Y:S01]  /*0030*/  LDCU UR5, c[0x0][0x360] ;  /* 0x00006c00ff0577ac */ /* 0x000ee20008000800 */
[----:B-1----:R-:W-:-:S04]  /*0040*/  UIADD3 UR4, UPT, UPT, URZ, -UR4, URZ ;  /* 0x80000004ff047290 */ /* 0x002fc8000fffe0ff */
[----:B---3--:R-:W-:-:S06]  /*0050*/  UIMAD UR5, UR4, UR5, URZ ;  /* 0x00000005040572a4 */ /* 0x008fcc000f8e02ff */
[----:B--2---:R-:W-:-:S13]  /*0060*/  ISETP.NE.AND P0, PT, R0, UR5, PT ;  /* 0x0000000500007c0c */ /* 0x004fda000bf05270 */
[----:B0-----:R-:W-:Y:S05]  /*0070*/  @P0 EXIT ;  /* 0x000000000000094d */ /* 0x001fea0003800000 */
[----:B------:R-:W-:Y:S01]  /*0080*/  MOV R0, 0x0 ;  /* 0x0000000000007802 */ /* 0x000fe20000000f00 */
[----:B------:R-:W0:Y:S01]  /*0090*/  LDCU.64 UR4, c[0x4][0x8] ;  /* 0x01000100ff0477ac */ /* 0x000e220008000a00 */
[----:B------:R-:W-:Y:S02]  /*00a0*/  CS2R R6, SRZ ;  /* 0x0000000000067805 */ /* 0x000fe4000001ff00 */
[----:B------:R1:W2:Y:S01]  /*00b0*/  LDC.64 R2, c[0x4][R0] ;  /* 0x0100000000027b82 */ /* 0x0002a20000000a00 */
[----:B------:R-:W3:Y:S01]  /*00c0*/  LDCU.64 UR36, c[0x0][0x358] ;  /* 0x00006b00ff2477ac */ /* 0x000ee20008000a00 */
[----:B0-----:R-:W-:Y:S02]  /*00d0*/  IMAD.U32 R4, RZ, RZ, UR4 ;  /* 0x00000004ff047e24 */ /* 0x001fe4000f8e00ff */
[----:B-1----:R-:W-:-:S07]  /*00e0*/  IMAD.U32 R5, RZ, RZ, UR5 ;  /* 0x00000005ff057e24 */ /* 0x002fce000f8e00ff */
[----:B------:R-:W-:-:S07]  /*00f0*/  LEPC R20, `(.L_x_0) ;  /* 0x000000001014794e */ /* 0x000fce0000000000 */
[----:B--23--:R-:W-:Y:S05]  /*0100*/  CALL.ABS.NOINC R2 ;  /* 0x0000000002007343 */ /* 0x00cfea0003c00000 */
.L_x_0:
[----:B------:R-:W0:Y:S02]  /*0110*/  LDC.64 R14, c[0x0][0x3a8] ;  /* 0x0000ea00ff0e7b82 */ /* 0x000e240000000a00 */
[----:B0-----:R-:W2:Y:S02]  /*0120*/  LDG.E.STRONG.SYS R0, desc[UR36][R14.64] ;  /* 0x000000240e007981 */ /* 0x001ea4000c1f5900 */
[----:B--2---:R-:W-:-:S13]  /*0130*/  ISETP.NE.AND P0, PT, R0, RZ, PT ;  /* 0x000000ff0000720c */ /* 0x004fda0003f05270 */
[----:B------:R-:W-:Y:S05]  /*0140*/  @P0 BRA `(.L_x_1) ;  /* 0x0000000000f00947 */ /* 0x000fea0003800000 */
[----:B------:R-:W0:Y:S08]  /*0150*/  LDC R16, c[0x0][0x388] ;  /* 0x0000e200ff107b82 */ /* 0x000e300000000800 */
[----:B------:R-:W1:Y:S08]  /*0160*/  LDC.64 R2, c[0x0][0x390] ;  /* 0x0000e400ff027b82 */ /* 0x000e700000000a00 */
[----:B------:R-:W2:Y:S08]  /*0170*/  LDC.64 R4, c[0x0][0x398] ;  /* 0x0000e600ff047b82 */ /* 0x000eb00000000a00 */
[----:B------:R-:W3:Y:S08]  /*0180*/  LDC.64 R6, c[0x0][0x380] ;  /* 0x0000e000ff067b82 */ /* 0x000ef00000000a00 */
[----:B------:R-:W4:Y:S02]  /*0190*/  LDC.64 R8, c[0x0][0x3a0] ;  /* 0x0000e800ff087b82 */ /* 0x000f240000000a00 */
.L_x_4:
[----:B-1----:R-:W5:Y:S04]  /*01a0*/  LDG.E R11, desc[UR36][R2.64] ;  /* 0x00000024020b7981 */ /* 0x002f68000c1e1900 */
[----:B--2---:R-:W5:Y:S01]  /*01b0*/  LDG.E R0, desc[UR36][R4.64] ;  /* 0x0000002404007981 */ /* 0x004f62000c1e1900 */
[----:B------:R-:W-:Y:S05]  /*01c0*/  YIELD ;  /* 0x0000000000007946 */ /* 0x000fea0003800000 */
[----:B-----5:R-:W-:-:S13]  /*01d0*/  ISETP.NE.AND P0, PT, R0, R11, PT ;  /* 0x0000000b0000720c */ /* 0x020fda0003f05270 */
[----:B0-----:R-:W-:Y:S05]  /*01e0*/  @P0 BRA `(.L_x_2) ;  /* 0x0000000000080947 */ /* 0x001fea0003800000 */
[----:B------:R-:W-:Y:S05]  /*01f0*/  NANOSLEEP 0x3e8 ;  /* 0x000003e80000795d */ /* 0x000fea0003800000 */
[----:B------:R-:W-:Y:S05]  /*0200*/  BRA `(.L_x_3) ;  /* 0x0000000000b47947 */ /* 0x000fea0003800000 */
.L_x_2:
[----:B0-----:R-:W-:Y:S02]  /*0210*/  IABS R18, R16 ;  /* 0x0000001000127213 */ /* 0x001fe40000000000 */
[----:B------:R-:W-:Y:S02]  /*0220*/  IABS R17, R0 ;  /* 0x0000000000117213 */ /* 0x000fe40000000000 */
[----:B------:R-:W0:Y:S01]  /*0230*/  I2F.RP R12, R18 ;  /* 0x00000012000c7306 */ /* 0x000e220000209400 */
[----:B------:R-:W-:-:S07]  /*0240*/  ISETP.GE.AND P2, PT, R0, RZ, PT ;  /* 0x000000ff0000720c */ /* 0x000fce0003f46270 */
[----:B0-----:R-:W0:Y:S02]  /*0250*/  MUFU.RCP R12, R12 ;  /* 0x0000000c000c7308 */ /* 0x001e240000001000 */
[----:B0-----:R-:W-:-:S06]  /*0260*/  VIADD R10, R12, 0xffffffe ;  /* 0x0ffffffe0c0a7836 */ /* 0x001fcc0000000000 */
[----:B------:R0:W1:Y:S02]  /*0270*/  F2I.FTZ.U32.TRUNC.NTZ R11, R10 ;  /* 0x0000000a000b7305 */ /* 0x000064000021f000 */
[----:B0-----:R-:W-:Y:S02]  /*0280*/  IMAD.MOV.U32 R10, RZ, RZ, RZ ;  /* 0x000000ffff0a7224 */ /* 0x001fe400078e00ff */
[----:B-1----:R-:W-:-:S04]  /*0290*/  IMAD.MOV R13, RZ, RZ, -R11 ;  /* 0x000000ffff0d7224 */ /* 0x002fc800078e0a0b */
[----:B------:R-:W-:-:S04]  /*02a0*/  IMAD R13, R13, R18, RZ ;  /* 0x000000120d0d7224 */ /* 0x000fc800078e02ff */
[----:B------:R-:W-:-:S04]  /*02b0*/  IMAD.HI.U32 R11, R11, R13, R10 ;  /* 0x0000000d0b0b7227 */ /* 0x000fc800078e000a */
[----:B------:R-:W-:-:S04]  /*02c0*/  IMAD.MOV.U32 R13, RZ, RZ, R17 ;  /* 0x000000ffff0d7224 */ /* 0x000fc800078e0011 */
[----:B------:R-:W-:-:S04]  /*02d0*/  IMAD.HI.U32 R11, R11, R13, RZ ;  /* 0x0000000d0b0b7227 */ /* 0x000fc800078e00ff */
[----:B------:R-:W-:-:S04]  /*02e0*/  IMAD.MOV R11, RZ, RZ, -R11 ;  /* 0x000000ffff0b7224 */ /* 0x000fc800078e0a0b */
[----:B------:R-:W-:-:S05]  /*02f0*/  IMAD R11, R18, R11, R13 ;  /* 0x0000000b120b7224 */ /* 0x000fca00078e020d */
[----:B------:R-:W-:-:S13]  /*0300*/  ISETP.GT.U32.AND P0, PT, R18, R11, PT ;  /* 0x0000000b1200720c */ /* 0x000fda0003f04070 */
[----:B------:R-:W-:Y:S02]  /*0310*/  @!P0 IADD3 R11, PT, PT, R11, -R18, RZ ;  /* 0x800000120b0b8210 */ /* 0x000fe40007ffe0ff */
[----:B------:R-:W-:Y:S02]  /*0320*/  ISETP.NE.AND P0, PT, R16, RZ, PT ;  /* 0x000000ff1000720c */ /* 0x000fe40003f05270 */
[----:B------:R-:W-:-:S13]  /*0330*/  ISETP.GT.U32.AND P1, PT, R18, R11, PT ;  /* 0x0000000b1200720c */ /* 0x000fda0003f24070 */
[----:B------:R-:W-:-:S04]  /*0340*/  @!P1 IMAD.IADD R11, R11, 0x1, -R18 ;  /* 0x000000010b0b9824 */ /* 0x000fc800078e0a12 */
[----:B------:R-:W-:Y:S01]  /*0350*/  @!P2 IMAD.MOV R11, RZ, RZ, -R11 ;  /* 0x000000ffff0ba224 */ /* 0x000fe200078e0a0b */
[----:B------:R-:W-:-:S05]  /*0360*/  @!P0 LOP3.LUT R11, RZ, R16, RZ, 0x33, !PT ;  /* 0x00000010ff0b8212 */ /* 0x000fca00078e33ff */
[----:B---3--:R-:W-:-:S05]  /*0370*/  IMAD.WIDE R10, R11, 0x10, R6 ;  /* 0x000000100b0a7825 */ /* 0x008fca00078e0206 */
[----:B------:R-:W2:Y:S04]  /*0380*/  LDG.E R18, desc[UR36][R10.64] ;  /* 0x000000240a127981 */ /* 0x000ea8000c1e1900 */
[----:B------:R-:W3:Y:S04]  /*0390*/  LDG.E R12, desc[UR36][R10.64+0x4] ;  /* 0x000004240a0c7981 */ /* 0x000ee8000c1e1900 */
[----:B------:R-:W3:Y:S04]  /*03a0*/  LDG.E R13, desc[UR36][R10.64+0x8] ;  /* 0x000008240a0d7981 */ /* 0x000ee8000c1e1900 */
[----:B------:R-:W4:Y:S01]  /*03b0*/  LDG.E R17, desc[UR36][R10.64+0xc] ;  /* 0x00000c240a117981 */ /* 0x000f22000c1e1900 */
[----:B--2---:R-:W-:-:S02]  /*03c0*/  ISETP.NE.AND P0, PT, R18, RZ, PT ;  /* 0x000000ff1200720c */ /* 0x004fc40003f05270 */
[----:B------:R-:W-:Y:S01]  /*03d0*/  ISETP.NE.AND P1, PT, R18, 0x1, PT ;  /* 0x000000011200780c */ /* 0x000fe20003f25270 */
[C---:B---3--:R-:W-:Y:S02]  /*03e0*/  IMAD R18, R12.reuse, R13, RZ ;  /* 0x0000000d0c127224 */ /* 0x048fe400078e02ff */
[----:B------:R-:W-:Y:S02]  /*03f0*/  IMAD.IADD R19, R12, 0x1, R13 ;  /* 0x000000010c137824 */ /* 0x000fe400078e020d */
[----:B----4-:R-:W-:-:S06]  /*0400*/  IMAD.WIDE R12, R17, 0x4, R8 ;  /* 0x00000004110c7825 */ /* 0x010fcc00078e0208 */
[----:B------:R-:W-:Y:S02]  /*0410*/  @P0 SEL R19, R18, RZ, !P1 ;  /* 0x000000ff12130207 */ /* 0x000fe40004800000 */
[----:B------:R-:W-:-:S03]  /*0420*/  IADD3 R17, PT, PT, R0, 0x1, RZ ;  /* 0x0000000100117810 */ /* 0x000fc60007ffe0ff */
[----:B------:R0:W-:Y:S01]  /*0430*/  STG.E desc[UR36][R12.64], R19 ;  /* 0x000000130c007986 */ /* 0x0001e2000c101924 */
[----:B------:R-:W-:Y:S01]  /*0440*/  @!PT LDS RZ, [RZ] ;  /* 0x00000000fffff984 */ /* 0x000fe20000000800 */
[----:B------:R-:W-:Y:S01]  /*0450*/  @!PT LDS RZ, [RZ] ;  /* 0x00000000fffff984 */ /* 0x000fe20000000800 */
[----:B------:R-:W-:Y:S01]  /*0460*/  @!PT LDS RZ, [RZ] ;  /* 0x00000000fffff984 */ /* 0x000fe20000000800 */
[----:B------:R-:W-:Y:S01]  /*0470*/  @!PT LDS RZ, [RZ] ;  /* 0x00000000fffff984 */ /* 0x000fe20000000800 */
[----:B------:R-:W-:-:S00]  /*0480*/  MEMBAR.ALL.CTA ;  /* 0x0000000000007992 */ /* 0x000fc00000008000 */
[----:B------:R-:W-:Y:S06]  /*0490*/  MEMBAR.SC.SYS ;  /* 0x0000000000007992 */ /* 0x000fec0000003000 */
[----:B------:R-:W-:-:S00]  /*04a0*/  ERRBAR ;  /* 0x00000000000079ab */ /* 0x000fc00000000000 */
[----:B------:R-:W-:Y:S06]  /*04b0*/  CGAERRBAR ;  /* 0x00000000000075ab */ /* 0x000fec0000000000 */
[----:B------:R-:W-:Y:S04]  /*04c0*/  CCTL.IVALL ;  /* 0x00000000ff00798f */ /* 0x000fe80002000000 */
[----:B------:R0:W-:Y:S02]  /*04d0*/  STG.E desc[UR36][R4.64], R17 ;  /* 0x0000001104007986 */ /* 0x0001e4000c101924 */
.L_x_3:
[----:B------:R-:W2:Y:S02]  /*04e0*/  LDG.E.STRONG.SYS R0, desc[UR36][R14.64] ;  /* 0x000000240e007981 */ /* 0x000ea4000c1f5900 */
[----:B--2---:R-:W-:-:S13]  /*04f0*/  ISETP.NE.AND P0, PT, R0, RZ, PT ;  /* 0x000000ff0000720c */ /* 0x004fda0003f05270 */
[----:B------:R-:W-:Y:S05]  /*0500*/  @!P0 BRA `(.L_x_4) ;  /* 0xfffffffc00248947 */ /* 0x000fea000383ffff */
.L_x_1:
[----:B------:R-:W-:Y:S01]  /*0510*/  MOV R0, 0x0 ;  /* 0x0000000000007802 */ /* 0x000fe20000000f00 */
[----:B------:R-:W0:Y:S01]  /*0520*/  LDCU.64 UR4, c[0x4][0x10] ;  /* 0x01000200ff0477ac */ /* 0x000e220008000a00 */
[----:B---3--:R-:W-:Y:S02]  /*0530*/  CS2R R6, SRZ ;  /* 0x0000000000067805 */ /* 0x008fe4000001ff00 */
[----:B------:R1:W2:Y:S01]  /*0540*/  LDC.64 R2, c[0x4][R0] ;  /* 0x0100000000027b82 */ /* 0x0002a20000000a00 */
[----:B0-----:R-:W-:Y:S02]  /*0550*/  IMAD.U32 R4, RZ, RZ, UR4 ;  /* 0x00000004ff047e24 */ /* 0x001fe4000f8e00ff */
[----:B-1----:R-:W-:-:S07]  /*0560*/  IMAD.U32 R5, RZ, RZ, UR5 ;  /* 0x00000005ff057e24 */ /* 0x002fce000f8e00ff */
[----:B------:R-:W-:-:S07]  /*0570*/  LEPC R20, `(.L_x_5) ;  /* 0x000000001014794e */ /* 0x000fce0000000000 */
[----:B--2-4-:R-:W-:Y:S05]  /*0580*/  CALL.ABS.NOINC R2 ;  /* 0x0000000002007343 */ /* 0x014fea0003c00000 */
.L_x_5:
[----:B------:R-:W-:Y:S05]  /*0590*/  EXIT ;  /* 0x000000000000794d */ /* 0x000fea0003800000 */
.L_x_6:
[----:B------:R-:W-:-:S00]  /*05a0*/  BRA `(.L_x_6) ;  /* 0xfffffffc00fc7947 */ /* 0x000fc0000383ffff */
[----:B------:R-:W-:-:S00]  /*05b0*/  NOP ;  /* 0x0000000000007918 */ /* 0x000fc00000000000 */
        /* <DEDUP_REMOVED lines=12> */
.L_x_7:


//--------------------- .nv.global.init           --------------------------
	.section	.nv.global.init,"aw",@progbits
.nv.global.init:
	.type		$str,@object
	.size		$str,($str$1 - $str)
$str:
        /*0000*/ 	.byte	0x5b, 0x47, 0x50, 0x55, 0x5d, 0x20, 0x4f, 0x53, 0x20, 0x52, 0x75, 0x6e, 0x74, 0x69, 0x6d, 0x65
        /*0010*/ 	.byte	0x20, 0x73, 0x74, 0x61, 0x72, 0x74, 0x65, 0x64, 0x20, 0x6f, 0x6e, 0x20, 0x53, 0x4d, 0x2e, 0x0a
        /*0020*/ 	.byte	0x00
	.type		$str$1,@object
	.size		$str$1,(.L_1 - $str$1)
$str$1:
        /*0021*/ 	.byte	0x5b, 0x47, 0x50, 0x55, 0x5d, 0x20, 0x53, 0x74, 0x6f, 0x70, 0x20, 0x66, 0x6c, 0x61, 0x67, 0x20
        /*0031*/ 	.byte	0x72, 0x65, 0x63, 0x65, 0x69, 0x76, 0x65, 0x64, 0x2e, 0x20, 0x4f, 0x53, 0x20, 0x52, 0x75, 0x6e
        /*0041*/ 	.byte	0x74, 0x69, 0x6d, 0x65, 0x20, 0x73, 0x68, 0x75, 0x74, 0x74, 0x69, 0x6e, 0x67, 0x20, 0x64, 0x6f
        /*0051*/ 	.byte	0x77, 0x6e, 0x2e, 0x0a, 0x00
.L_1:


//--------------------- .nv.shared.reserved.0     --------------------------
	.section	.nv.shared.reserved.0,"aw",@nobits
	.weak		__nv_reservedSMEM_offset_0_alias
	.size		__nv_reservedSMEM_offset_0_alias, 0, 64
	.other		__nv_reservedSMEM_offset_0_alias,@"STO_CUDA_RESERVED_SHARED STV_DEFAULT"
__nv_reservedSMEM_offset_0_alias:
	.zero		0
	.zero		64


//--------------------- .nv.constant0._Z14gpu_os_runtime9TaskQueuePiPVi --------------------------
	.section	.nv.constant0._Z14gpu_os_runtime9TaskQueuePiPVi,"a",@progbits
	.sectionflags	@""
	.align	4
.nv.constant0._Z14gpu_os_runtime9TaskQueuePiPVi:
	.zero		944


//--------------------- SYMBOLS --------------------------

	.type		.nv.reservedSmem.offset0,@object
	.size		.nv.reservedSmem.offset0,0x4
	.type		vprintf,@function
